	.headerflags	@"EF_CUDA_TEXMODE_UNIFIED EF_CUDA_64BIT_ADDRESS EF_CUDA_ACCELERATORS EF_CUDA_SM90 EF_CUDA_VIRTUAL_SM(EF_CUDA_SM90)"
	.elftype	@"ET_EXEC"


//--------------------- .nv.info                  --------------------------
	.section	.nv.info,"",@"SHT_CUDA_INFO"
	.align	4


	//----- nvinfo : EIATTR_REGCOUNT
	.align		4
        /*0000*/ 	.byte	0x04, 0x2f
        /*0002*/ 	.short	(.L_1 - .L_0)
	.align		4
.L_0:
        /*0004*/ 	.word	index@(triton_poi_fused_add_13)
        /*0008*/ 	.word	0x0000000a


	//----- nvinfo : EIATTR_MIN_STACK_SIZE
	.align		4
.L_1:
        /*000c*/ 	.byte	0x04, 0x12
        /*000e*/ 	.short	(.L_3 - .L_2)
	.align		4
.L_2:
        /*0010*/ 	.word	index@(triton_poi_fused_add_13)
        /*0014*/ 	.word	0x00000000


	//----- nvinfo : EIATTR_FRAME_SIZE
	.align		4
.L_3:
        /*0018*/ 	.byte	0x04, 0x11
        /*001a*/ 	.short	(.L_5 - .L_4)
	.align		4
.L_4:
        /*001c*/ 	.word	index@(triton_poi_fused_add_13)
        /*0020*/ 	.word	0x00000000


	//----- nvinfo : EIATTR_MIN_STACK_SIZE
	.align		4
.L_5:
        /*0024*/ 	.byte	0x04, 0x12
        /*0026*/ 	.short	(.L_7 - .L_6)
	.align		4
.L_6:
        /*0028*/ 	.word	index@(triton_poi_fused_add_13)
        /*002c*/ 	.word	0x00000000
.L_7:


//--------------------- .nv.info.triton_poi_fused_add_13 --------------------------
	.section	.nv.info.triton_poi_fused_add_13,"",@"SHT_CUDA_INFO"
	.sectionflags	@""
	.align	4


	//----- nvinfo : EIATTR_CUDA_API_VERSION
	.align		4
        /*0000*/ 	.byte	0x04, 0x37
        /*0002*/ 	.short	(.L_9 - .L_8)
.L_8:
        /*0004*/ 	.word	0x0000007c


	//----- nvinfo : EIATTR_KPARAM_INFO
	.align		4
.L_9:
        /*0008*/ 	.byte	0x04, 0x17
        /*000a*/ 	.short	(.L_11 - .L_10)
.L_10:
        /*000c*/ 	.word	0x00000000
        /*0010*/ 	.short	0x0002
        /*0012*/ 	.short	0x0010
        /*0014*/ 	.byte	0x00, 0xf0, 0x11, 0x00


	//----- nvinfo : EIATTR_KPARAM_INFO
	.align		4
.L_11:
        /*0018*/ 	.byte	0x04, 0x17
        /*001a*/ 	.short	(.L_13 - .L_12)
.L_12:
        /*001c*/ 	.word	0x00000000
        /*0020*/ 	.short	0x0001
        /*0022*/ 	.short	0x0008
        /*0024*/ 	.byte	0x00, 0xf4, 0x21, 0x00


	//----- nvinfo : EIATTR_KPARAM_INFO
	.align		4
.L_13:
        /*0028*/ 	.byte	0x04, 0x17
        /*002a*/ 	.short	(.L_15 - .L_14)
.L_14:
        /*002c*/ 	.word	0x00000000
        /*0030*/ 	.short	0x0000
        /*0032*/ 	.short	0x0000
        /*0034*/ 	.byte	0x00, 0xf4, 0x21, 0x00


	//----- nvinfo : EIATTR_SPARSE_MMA_MASK
	.align		4
.L_15:
        /*0038*/ 	.byte	0x03, 0x50
        /*003a*/ 	.short	0x0000


	//----- nvinfo : EIATTR_MAXREG_COUNT
	.align		4
        /*003c*/ 	.byte	0x03, 0x1b
        /*003e*/ 	.short	0x00ff


	//----- nvinfo : EIATTR_EXIT_INSTR_OFFSETS
	.align		4
        /*0040*/ 	.byte	0x04, 0x1c
        /*0042*/ 	.short	(.L_17 - .L_16)


	//   ....[0]....
.L_16:
        /*0044*/ 	.word	0x00000100


	//----- nvinfo : EIATTR_REQNTID
	.align		4
.L_17:
        /*0048*/ 	.byte	0x04, 0x10
        /*004a*/ 	.short	(.L_19 - .L_18)
.L_18:
        /*004c*/ 	.word	0x00000100
        /*0050*/ 	.word	0x00000001
        /*0054*/ 	.word	0x00000001


	//----- nvinfo : EIATTR_CBANK_PARAM_SIZE
	.align		4
.L_19:
        /*0058*/ 	.byte	0x03, 0x19
        /*005a*/ 	.short	0x0014


	//----- nvinfo : EIATTR_PARAM_CBANK
	.align		4
        /*005c*/ 	.byte	0x04, 0x0a
        /*005e*/ 	.short	(.L_21 - .L_20)
	.align		4
.L_20:
        /*0060*/ 	.word	index@(.nv.constant0.triton_poi_fused_add_13)
        /*0064*/ 	.short	0x0210
        /*0066*/ 	.short	0x0014


	//----- nvinfo : EIATTR_SW_WAR
	.align		4
.L_21:
        /*0068*/ 	.byte	0x04, 0x36
        /*006a*/ 	.short	(.L_23 - .L_22)
.L_22:
        /*006c*/ 	.word	0x00000008
.L_23:


//--------------------- .nv.callgraph             --------------------------
	.section	.nv.callgraph,"",@"SHT_CUDA_CALLGRAPH"
	.align	4
	.sectionentsize	8
	.align		4
        /*0000*/ 	.word	0x00000000
	.align		4
        /*0004*/ 	.word	0xffffffff
	.align		4
        /*0008*/ 	.word	0x00000000
	.align		4
        /*000c*/ 	.word	0xfffffffe
	.align		4
        /*0010*/ 	.word	0x00000000
	.align		4
        /*0014*/ 	.word	0xfffffffd
	.align		4
        /*0018*/ 	.word	0x00000000
	.align		4
        /*001c*/ 	.word	0xfffffffc


//--------------------- .text.triton_poi_fused_add_13 --------------------------
	.section	.text.triton_poi_fused_add_13,"ax",@progbits
	.align	128
        .global         triton_poi_fused_add_13
        .type           triton_poi_fused_add_13,@function
        .size           triton_poi_fused_add_13,(.L_x_1 - triton_poi_fused_add_13)
        .other          triton_poi_fused_add_13,@"STO_CUDA_ENTRY STV_DEFAULT"
triton_poi_fused_add_13:
.text.triton_poi_fused_add_13:
[----:B------:R-:W-:Y:S01]  /*0000*/  LDC R1, c[0x0][0x28] ;  /* 0x00000a00ff017b82 */ /* 0x000fe20000000800 */
[----:B------:R-:W1:Y:S07]  /*0010*/  S2R R0, SR_TID.X ;  /* 0x0000000000007919 */ /* 0x000e6e0000002100 */
[----:B------:R-:W2:Y:S01]  /*0020*/  LDC.64 R2, c[0x0][0x218] ;  /* 0x00008600ff027b82 */ /* 0x000ea20000000a00 */
[----:B------:R-:W-:Y:S01]  /*0030*/  ULDC.64 UR4, c[0x0][0x208] ;  /* 0x0000820000047ab9 */ /* 0x000fe20000000a00 */
[----:B------:R-:W3:Y:S06]  /*0040*/  S2R R7, SR_CTAID.X ;  /* 0x0000000000077919 */ /* 0x000eec0000002500 */
[----:B------:R-:W4:Y:S01]  /*0050*/  LDC.64 R4, c[0x0][0x210] ;  /* 0x00008400ff047b82 */ /* 0x000f220000000a00 */
[----:B-1----:R-:W-:-:S04]  /*0060*/  SHF.L.U32 R0, R0, 0x1, RZ ;  /* 0x0000000100007819 */ /* 0x002fc800000006ff */
[----:B------:R-:W-:-:S04]  /*0070*/  LOP3.LUT R0, R0, 0x1fe, RZ, 0xc0, !PT ;  /* 0x000001fe00007812 */ /* 0x000fc800078ec0ff */
[----:B---3--:R-:W-:-:S05]  /*0080*/  LEA R7, R7, R0, 0x9 ;  /* 0x0000000007077211 */ /* 0x008fca00078e48ff */
[----:B--2---:R-:W-:-:S04]  /*0090*/  IMAD.WIDE R2, R7, 0x4, R2 ;  /* 0x0000000407027825 */ /* 0x004fc800078e0202 */
[----:B----4-:R-:W-:Y:S02]  /*00a0*/  IMAD.WIDE R4, R7, 0x4, R4 ;  /* 0x0000000407047825 */ /* 0x010fe400078e0204 */
[----:B------:R-:W2:Y:S04]  /*00b0*/  LDG.E.64 R2, desc[UR4][R2.64] ;  /* 0x0000000402027981 */ /* 0x000ea8000c1e1b00 */
[----:B------:R-:W2:Y:S02]  /*00c0*/  LDG.E.64 R6, desc[UR4][R4.64] ;  /* 0x0000000404067981 */ /* 0x000ea4000c1e1b00 */
[----:B--2---:R-:W-:Y:S01]  /*00d0*/  FADD R6, R2, R6 ;  /* 0x0000000602067221 */ /* 0x004fe20000000000 */
[----:B------:R-:W-:-:S05]  /*00e0*/  FADD R7, R3, R7 ;  /* 0x0000000703077221 */ /* 0x000fca0000000000 */
[----:B------:R-:W-:Y:S01]  /*00f0*/  STG.E.64 desc[UR4][R4.64], R6 ;  /* 0x0000000604007986 */ /* 0x000fe2000c101b04 */
[----:B------:R-:W-:Y:S05]  /*0100*/  EXIT ;  /* 0x000000000000794d */ /* 0x000fea0003800000 */
.L_x_0:
[----:B------:R-:W-:-:S00]  /*0110*/  BRA `(.L_x_0) ;  /* 0xfffffffc00fc7947 */ /* 0x000fc0000383ffff */
[----:B------:R-:W-:-:S00]  /*0120*/  NOP ;  /* 0x0000000000007918 */ /* 0x000fc00000000000 */
        /* <DEDUP_REMOVED lines=13> */
.L_x_1:


//--------------------- .nv.constant0.triton_poi_fused_add_13 --------------------------
	.section	.nv.constant0.triton_poi_fused_add_13,"a",@progbits
	.sectionflags	@""
	.align	4
.nv.constant0.triton_poi_fused_add_13:
	.zero		548
